//
// Generated by NVIDIA NVVM Compiler
//
// Compiler Build ID: CL-36424714
// Cuda compilation tools, release 13.0, V13.0.88
// Based on NVVM 20.0.0
//

.version 9.0
.target sm_100
.address_size 64

	// .globl	_Z40deformable_attention_tensor_core_attemptPK6__halfS1_S1_PS_iii
.extern .shared .align 16 .b8 smem[];

.visible .entry _Z40deformable_attention_tensor_core_attemptPK6__halfS1_S1_PS_iii(
	.param .u64 .ptr .align 1 _Z40deformable_attention_tensor_core_attemptPK6__halfS1_S1_PS_iii_param_0,
	.param .u64 .ptr .align 1 _Z40deformable_attention_tensor_core_attemptPK6__halfS1_S1_PS_iii_param_1,
	.param .u64 .ptr .align 1 _Z40deformable_attention_tensor_core_attemptPK6__halfS1_S1_PS_iii_param_2,
	.param .u64 .ptr .align 1 _Z40deformable_attention_tensor_core_attemptPK6__halfS1_S1_PS_iii_param_3,
	.param .u32 _Z40deformable_attention_tensor_core_attemptPK6__halfS1_S1_PS_iii_param_4,
	.param .u32 _Z40deformable_attention_tensor_core_attemptPK6__halfS1_S1_PS_iii_param_5,
	.param .u32 _Z40deformable_attention_tensor_core_attemptPK6__halfS1_S1_PS_iii_param_6
)
{
	.reg .pred 	%p<2>;
	.reg .b16 	%rs<2>;
	.reg .b32 	%r<8>;
	.reg .b32 	%f<2>;
	.reg .b64 	%rd<5>;

	ld.param.u64 	%rd1, [_Z40deformable_attention_tensor_core_attemptPK6__halfS1_S1_PS_iii_param_3];
	ld.param.u32 	%r2, [_Z40deformable_attention_tensor_core_attemptPK6__halfS1_S1_PS_iii_param_5];
	ld.param.u32 	%r3, [_Z40deformable_attention_tensor_core_attemptPK6__halfS1_S1_PS_iii_param_6];
	mov.u32 	%r4, %ctaid.x;
	mov.u32 	%r5, %ntid.x;
	mov.u32 	%r6, %tid.x;
	mad.lo.s32 	%r1, %r4, %r5, %r6;
	mul.lo.s32 	%r7, %r3, %r2;
	setp.ge.s32 	%p1, %r1, %r7;
	@%p1 bra 	$L__BB0_2;
	cvta.to.global.u64 	%rd2, %rd1;
	mov.f32 	%f1, 0f3F000000;
	// begin inline asm
	{  cvt.rn.f16.f32 %rs1, %f1;}

	// end inline asm
	mul.wide.s32 	%rd3, %r1, 2;
	add.s64 	%rd4, %rd2, %rd3;
	st.global.u16 	[%rd4], %rs1;
$L__BB0_2:
	ret;

}
	// .globl	_Z28measure_arithmetic_intensityPK6__halfS1_PS_i
.visible .entry _Z28measure_arithmetic_intensityPK6__halfS1_PS_i(
	.param .u64 .ptr .align 1 _Z28measure_arithmetic_intensityPK6__halfS1_PS_i_param_0,
	.param .u64 .ptr .align 1 _Z28measure_arithmetic_intensityPK6__halfS1_PS_i_param_1,
	.param .u64 .ptr .align 1 _Z28measure_arithmetic_intensityPK6__halfS1_PS_i_param_2,
	.param .u32 _Z28measure_arithmetic_intensityPK6__halfS1_PS_i_param_3
)
{
	.reg .pred 	%p<2>;
	.reg .b16 	%rs<10>;
	.reg .b32 	%r<7>;
	.reg .b32 	%f<2>;
	.reg .b64 	%rd<12>;

	ld.param.u64 	%rd1, [_Z28measure_arithmetic_intensityPK6__halfS1_PS_i_param_0];
	ld.param.u64 	%rd2, [_Z28measure_arithmetic_intensityPK6__halfS1_PS_i_param_1];
	ld.param.u64 	%rd3, [_Z28measure_arithmetic_intensityPK6__halfS1_PS_i_param_2];
	ld.param.u32 	%r2, [_Z28measure_arithmetic_intensityPK6__halfS1_PS_i_param_3];
	mov.u32 	%r3, %ctaid.x;
	mov.u32 	%r4, %ntid.x;
	mov.u32 	%r5, %tid.x;
	mad.lo.s32 	%r1, %r3, %r4, %r5;
	setp.ge.s32 	%p1, %r1, %r2;
	@%p1 bra 	$L__BB1_2;
	cvta.to.global.u64 	%rd4, %rd2;
	cvta.to.global.u64 	%rd5, %rd1;
	cvta.to.global.u64 	%rd6, %rd3;
	mov.f32 	%f1, 0f00000000;
	// begin inline asm
	{  cvt.rn.f16.f32 %rs1, %f1;}

	// end inline asm
	shl.b32 	%r6, %r1, 1;
	mul.wide.s32 	%rd7, %r6, 2;
	add.s64 	%rd8, %rd4, %rd7;
	ld.global.u16 	%rs4, [%rd8];
	ld.global.u16 	%rs8, [%rd8+2];
	mul.wide.s32 	%rd9, %r1, 2;
	add.s64 	%rd10, %rd5, %rd9;
	ld.global.u16 	%rs3, [%rd10];
	// begin inline asm
	{fma.rn.f16 %rs2,%rs3,%rs4,%rs1;
}
	// end inline asm
	ld.global.u16 	%rs7, [%rd10+2];
	// begin inline asm
	{fma.rn.f16 %rs6,%rs7,%rs8,%rs2;
}
	// end inline asm
	add.s64 	%rd11, %rd6, %rd9;
	st.global.u16 	[%rd11], %rs6;
$L__BB1_2:
	ret;

}
	// .globl	_Z37deformable_attention_optimized_memoryPK6__halfS1_S1_PS_iiii
.visible .entry _Z37deformable_attention_optimized_memoryPK6__halfS1_S1_PS_iiii(
	.param .u64 .ptr .align 1 _Z37deformable_attention_optimized_memoryPK6__halfS1_S1_PS_iiii_param_0,
	.param .u64 .ptr .align 1 _Z37deformable_attention_optimized_memoryPK6__halfS1_S1_PS_iiii_param_1,
	.param .u64 .ptr .align 1 _Z37deformable_attention_optimized_memoryPK6__halfS1_S1_PS_iiii_param_2,
	.param .u64 .ptr .align 1 _Z37deformable_attention_optimized_memoryPK6__halfS1_S1_PS_iiii_param_3,
	.param .u32 _Z37deformable_attention_optimized_memoryPK6__halfS1_S1_PS_iiii_param_4,
	.param .u32 _Z37deformable_attention_optimized_memoryPK6__halfS1_S1_PS_iiii_param_5,
	.param .u32 _Z37deformable_attention_optimized_memoryPK6__halfS1_S1_PS_iiii_param_6,
	.param .u32 _Z37deformable_attention_optimized_memoryPK6__halfS1_S1_PS_iiii_param_7
)
{
	.reg .pred 	%p<5>;
	.reg .b16 	%rs<164>;
	.reg .b32 	%r<32>;
	.reg .b32 	%f<2>;
	.reg .b64 	%rd<15>;

	ld.param.u64 	%rd2, [_Z37deformable_attention_optimized_memoryPK6__halfS1_S1_PS_iiii_param_2];
	ld.param.u32 	%r6, [_Z37deformable_attention_optimized_memoryPK6__halfS1_S1_PS_iiii_param_6];
	ld.param.u32 	%r5, [_Z37deformable_attention_optimized_memoryPK6__halfS1_S1_PS_iiii_param_7];
	mov.u32 	%r31, %tid.x;
	mov.u32 	%r2, %ctaid.x;
	setp.ge.s32 	%p1, %r2, %r6;
	@%p1 bra 	$L__BB2_4;
	setp.gt.u32 	%p2, %r31, 31;
	@%p2 bra 	$L__BB2_3;
	shl.b32 	%r7, %r31, 1;
	mov.u32 	%r8, smem;
	add.s32 	%r9, %r8, %r7;
	shl.b32 	%r10, %r2, 5;
	add.s32 	%r11, %r10, %r31;
	cvta.to.global.u64 	%rd4, %rd2;
	mul.wide.u32 	%rd5, %r11, 2;
	add.s64 	%rd6, %rd4, %rd5;
	ld.global.nc.u16 	%rs34, [%rd6];
	st.shared.u16 	[%r9], %rs34;
$L__BB2_3:
	bar.sync 	0;
$L__BB2_4:
	setp.ge.s32 	%p3, %r31, %r5;
	@%p3 bra 	$L__BB2_7;
	mov.f32 	%f1, 0f00000000;
	// begin inline asm
	{  cvt.rn.f16.f32 %rs35, %f1;}

	// end inline asm
	ld.shared.v4.b32 	{%r12, %r13, %r14, %r15}, [smem];
	mov.b32 	{%rs2, %rs3}, %r12;
	mov.b32 	{%rs4, %rs5}, %r13;
	mov.b32 	{%rs6, %rs7}, %r14;
	mov.b32 	{%rs8, %rs9}, %r15;
	ld.shared.v4.b32 	{%r16, %r17, %r18, %r19}, [smem+16];
	mov.b32 	{%rs10, %rs11}, %r16;
	mov.b32 	{%rs12, %rs13}, %r17;
	mov.b32 	{%rs14, %rs15}, %r18;
	mov.b32 	{%rs16, %rs17}, %r19;
	ld.shared.v4.b32 	{%r20, %r21, %r22, %r23}, [smem+32];
	mov.b32 	{%rs18, %rs19}, %r20;
	mov.b32 	{%rs20, %rs21}, %r21;
	mov.b32 	{%rs22, %rs23}, %r22;
	mov.b32 	{%rs24, %rs25}, %r23;
	ld.shared.v4.b32 	{%r24, %r25, %r26, %r27}, [smem+48];
	mov.b32 	{%rs26, %rs27}, %r24;
	mov.b32 	{%rs28, %rs29}, %r25;
	mov.b32 	{%rs30, %rs31}, %r26;
	mov.b32 	{%rs32, %rs33}, %r27;
	mov.u32 	%r30, %ntid.x;
$L__BB2_6:
	ld.param.u64 	%rd14, [_Z37deformable_attention_optimized_memoryPK6__halfS1_S1_PS_iiii_param_3];
	ld.param.u64 	%rd13, [_Z37deformable_attention_optimized_memoryPK6__halfS1_S1_PS_iiii_param_0];
	cvta.to.global.u64 	%rd7, %rd13;
	mul.wide.s32 	%rd8, %r31, 2;
	add.s64 	%rd9, %rd7, %rd8;
	ld.global.nc.u16 	%rs38, [%rd9];
	// begin inline asm
	{fma.rn.f16 %rs36,%rs2,%rs38,%rs35;
}
	// end inline asm
	// begin inline asm
	{fma.rn.f16 %rs40,%rs3,%rs38,%rs36;
}
	// end inline asm
	// begin inline asm
	{fma.rn.f16 %rs44,%rs4,%rs38,%rs40;
}
	// end inline asm
	// begin inline asm
	{fma.rn.f16 %rs48,%rs5,%rs38,%rs44;
}
	// end inline asm
	// begin inline asm
	{fma.rn.f16 %rs52,%rs6,%rs38,%rs48;
}
	// end inline asm
	// begin inline asm
	{fma.rn.f16 %rs56,%rs7,%rs38,%rs52;
}
	// end inline asm
	// begin inline asm
	{fma.rn.f16 %rs60,%rs8,%rs38,%rs56;
}
	// end inline asm
	// begin inline asm
	{fma.rn.f16 %rs64,%rs9,%rs38,%rs60;
}
	// end inline asm
	// begin inline asm
	{fma.rn.f16 %rs68,%rs10,%rs38,%rs64;
}
	// end inline asm
	// begin inline asm
	{fma.rn.f16 %rs72,%rs11,%rs38,%rs68;
}
	// end inline asm
	// begin inline asm
	{fma.rn.f16 %rs76,%rs12,%rs38,%rs72;
}
	// end inline asm
	// begin inline asm
	{fma.rn.f16 %rs80,%rs13,%rs38,%rs76;
}
	// end inline asm
	// begin inline asm
	{fma.rn.f16 %rs84,%rs14,%rs38,%rs80;
}
	// end inline asm
	// begin inline asm
	{fma.rn.f16 %rs88,%rs15,%rs38,%rs84;
}
	// end inline asm
	// begin inline asm
	{fma.rn.f16 %rs92,%rs16,%rs38,%rs88;
}
	// end inline asm
	// begin inline asm
	{fma.rn.f16 %rs96,%rs17,%rs38,%rs92;
}
	// end inline asm
	// begin inline asm
	{fma.rn.f16 %rs100,%rs18,%rs38,%rs96;
}
	// end inline asm
	// begin inline asm
	{fma.rn.f16 %rs104,%rs19,%rs38,%rs100;
}
	// end inline asm
	// begin inline asm
	{fma.rn.f16 %rs108,%rs20,%rs38,%rs104;
}
	// end inline asm
	// begin inline asm
	{fma.rn.f16 %rs112,%rs21,%rs38,%rs108;
}
	// end inline asm
	// begin inline asm
	{fma.rn.f16 %rs116,%rs22,%rs38,%rs112;
}
	// end inline asm
	// begin inline asm
	{fma.rn.f16 %rs120,%rs23,%rs38,%rs116;
}
	// end inline asm
	// begin inline asm
	{fma.rn.f16 %rs124,%rs24,%rs38,%rs120;
}
	// end inline asm
	// begin inline asm
	{fma.rn.f16 %rs128,%rs25,%rs38,%rs124;
}
	// end inline asm
	// begin inline asm
	{fma.rn.f16 %rs132,%rs26,%rs38,%rs128;
}
	// end inline asm
	// begin inline asm
	{fma.rn.f16 %rs136,%rs27,%rs38,%rs132;
}
	// end inline asm
	// begin inline asm
	{fma.rn.f16 %rs140,%rs28,%rs38,%rs136;
}
	// end inline asm
	// begin inline asm
	{fma.rn.f16 %rs144,%rs29,%rs38,%rs140;
}
	// end inline asm
	// begin inline asm
	{fma.rn.f16 %rs148,%rs30,%rs38,%rs144;
}
	// end inline asm
	// begin inline asm
	{fma.rn.f16 %rs152,%rs31,%rs38,%rs148;
}
	// end inline asm
	// begin inline asm
	{fma.rn.f16 %rs156,%rs32,%rs38,%rs152;
}
	// end inline asm
	// begin inline asm
	{fma.rn.f16 %rs160,%rs33,%rs38,%rs156;
}
	// end inline asm
	mad.lo.s32 	%r29, %r5, %r2, %r31;
	cvta.to.global.u64 	%rd10, %rd14;
	mul.wide.s32 	%rd11, %r29, 2;
	add.s64 	%rd12, %rd10, %rd11;
	st.global.u16 	[%rd12], %rs160;
	add.s32 	%r31, %r31, %r30;
	setp.lt.s32 	%p4, %r31, %r5;
	@%p4 bra 	$L__BB2_6;
$L__BB2_7:
	ret;

}
	// .globl	_Z37deformable_attention_warp_specializedILi8EEvPK6__halfS2_S2_PS0_iiii
.visible .entry _Z37deformable_attention_warp_specializedILi8EEvPK6__halfS2_S2_PS0_iiii(
	.param .u64 .ptr .align 1 _Z37deformable_attention_warp_specializedILi8EEvPK6__halfS2_S2_PS0_iiii_param_0,
	.param .u64 .ptr .align 1 _Z37deformable_attention_warp_specializedILi8EEvPK6__halfS2_S2_PS0_iiii_param_1,
	.param .u64 .ptr .align 1 _Z37deformable_attention_warp_specializedILi8EEvPK6__halfS2_S2_PS0_iiii_param_2,
	.param .u64 .ptr .align 1 _Z37deformable_attention_warp_specializedILi8EEvPK6__halfS2_S2_PS0_iiii_param_3,
	.param .u32 _Z37deformable_attention_warp_specializedILi8EEvPK6__halfS2_S2_PS0_iiii_param_4,
	.param .u32 _Z37deformable_attention_warp_specializedILi8EEvPK6__halfS2_S2_PS0_iiii_param_5,
	.param .u32 _Z37deformable_attention_warp_specializedILi8EEvPK6__halfS2_S2_PS0_iiii_param_6,
	.param .u32 _Z37deformable_attention_warp_specializedILi8EEvPK6__halfS2_S2_PS0_iiii_param_7
)
{


	ret;

}


// ===== COMPILED SASS (sm_100) =====

	.target	sm_100

	.elftype	@"ET_EXEC"


//--------------------- .note.nv.tkinfo           --------------------------
	.section	.note.nv.tkinfo,"",@"SHT_NOTE"
	.sectionflags	@"SHF_NOTE_NV_TKINFO"
	.tkinfo
        /*0018*/ 	.word	0x00000002
        /*0030*/ 	.string	""
        /*0030*/ 	.string	"ptxas"
        /*0030*/ 	.string	"Cuda compilation tools, release 13.0, V13.0.88"
        /*0030*/ 	.string	"Build cuda_13.0.r13.0/compiler.36424714_0"
        /*0030*/ 	.string	"-arch sm_100 -m 64 "



//--------------------- .note.nv.cuinfo           --------------------------
	.section	.note.nv.cuinfo,"",@"SHT_NOTE"
	.sectionflags	@"SHF_NOTE_NV_CUINFO"
        /*0018*/ 	.short	0x0002
        /*001a*/ 	.short	0x0064
        /*001c*/ 	.short	0x0082
	.zero		2


//--------------------- .nv.info                  --------------------------
	.section	.nv.info,"",@"SHT_CUDA_INFO"
	.align	4


	//----- nvinfo : EIATTR_REGCOUNT
	.align		4
        /*0000*/ 	.byte	0x04, 0x2f
        /*0002*/ 	.short	(.L_1 - .L_0)
	.align		4
.L_0:
        /*0004*/ 	.word	index@(_Z40deformable_attention_tensor_core_attemptPK6__halfS1_S1_PS_iii)
        /*0008*/ 	.word	0x00000008


	//----- nvinfo : EIATTR_FRAME_SIZE
	.align		4
.L_1:
        /*000c*/ 	.byte	0x04, 0x11
        /*000e*/ 	.short	(.L_3 - .L_2)
	.align		4
.L_2:
        /*0010*/ 	.word	index@(_Z40deformable_attention_tensor_core_attemptPK6__halfS1_S1_PS_iii)
        /*0014*/ 	.word	0x00000000


	//----- nvinfo : EIATTR_REGCOUNT
	.align		4
.L_3:
        /*0018*/ 	.byte	0x04, 0x2f
        /*001a*/ 	.short	(.L_5 - .L_4)
	.align		4
.L_4:
        /*001c*/ 	.word	index@(_Z28measure_arithmetic_intensityPK6__halfS1_PS_i)
        /*0020*/ 	.word	0x00000010


	//----- nvinfo : EIATTR_FRAME_SIZE
	.align		4
.L_5:
        /*0024*/ 	.byte	0x04, 0x11
        /*0026*/ 	.short	(.L_7 - .L_6)
	.align		4
.L_6:
        /*0028*/ 	.word	index@(_Z28measure_arithmetic_intensityPK6__halfS1_PS_i)
        /*002c*/ 	.word	0x00000000


	//----- nvinfo : EIATTR_REGCOUNT
	.align		4
.L_7:
        /*0030*/ 	.byte	0x04, 0x2f
        /*0032*/ 	.short	(.L_9 - .L_8)
	.align		4
.L_8:
        /*0034*/ 	.word	index@(_Z37deformable_attention_optimized_memoryPK6__halfS1_S1_PS_iiii)
        /*0038*/ 	.word	0x0000001c


	//----- nvinfo : EIATTR_FRAME_SIZE
	.align		4
.L_9:
        /*003c*/ 	.byte	0x04, 0x11
        /*003e*/ 	.short	(.L_11 - .L_10)
	.align		4
.L_10:
        /*0040*/ 	.word	index@(_Z37deformable_attention_optimized_memoryPK6__halfS1_S1_PS_iiii)
        /*0044*/ 	.word	0x00000000


	//----- nvinfo : EIATTR_REGCOUNT
	.align		4
.L_11:
        /*0048*/ 	.byte	0x04, 0x2f
        /*004a*/ 	.short	(.L_13 - .L_12)
	.align		4
.L_12:
        /*004c*/ 	.word	index@(_Z37deformable_attention_warp_specializedILi8EEvPK6__halfS2_S2_PS0_iiii)
        /*0050*/ 	.word	0x00000004


	//----- nvinfo : EIATTR_FRAME_SIZE
	.align		4
.L_13:
        /*0054*/ 	.byte	0x04, 0x11
        /*0056*/ 	.short	(.L_15 - .L_14)
	.align		4
.L_14:
        /*0058*/ 	.word	index@(_Z37deformable_attention_warp_specializedILi8EEvPK6__halfS2_S2_PS0_iiii)
        /*005c*/ 	.word	0x00000000


	//----- nvinfo : EIATTR_MIN_STACK_SIZE
	.align		4
.L_15:
        /*0060*/ 	.byte	0x04, 0x12
        /*0062*/ 	.short	(.L_17 - .L_16)
	.align		4
.L_16:
        /*0064*/ 	.word	index@(_Z37deformable_attention_warp_specializedILi8EEvPK6__halfS2_S2_PS0_iiii)
        /*0068*/ 	.word	0x00000000


	//----- nvinfo : EIATTR_MIN_STACK_SIZE
	.align		4
.L_17:
        /*006c*/ 	.byte	0x04, 0x12
        /*006e*/ 	.short	(.L_19 - .L_18)
	.align		4
.L_18:
        /*0070*/ 	.word	index@(_Z37deformable_attention_optimized_memoryPK6__halfS1_S1_PS_iiii)
        /*0074*/ 	.word	0x00000000


	//----- nvinfo : EIATTR_MIN_STACK_SIZE
	.align		4
.L_19:
        /*0078*/ 	.byte	0x04, 0x12
        /*007a*/ 	.short	(.L_21 - .L_20)
	.align		4
.L_20:
        /*007c*/ 	.word	index@(_Z28measure_arithmetic_intensityPK6__halfS1_PS_i)
        /*0080*/ 	.word	0x00000000


	//----- nvinfo : EIATTR_MIN_STACK_SIZE
	.align		4
.L_21:
        /*0084*/ 	.byte	0x04, 0x12
        /*0086*/ 	.short	(.L_23 - .L_22)
	.align		4
.L_22:
        /*0088*/ 	.word	index@(_Z40deformable_attention_tensor_core_attemptPK6__halfS1_S1_PS_iii)
        /*008c*/ 	.word	0x00000000
.L_23:


//--------------------- .nv.compat                --------------------------
	.section	.nv.compat,"",@"SHT_CUDA_COMPAT_INFO"
	.align	4
        /*0000*/ 	.byte	0x02, 0x09, 0x00, 0x00, 0x02, 0x02, 0x01, 0x00, 0x02, 0x05, 0x05, 0x00, 0x03, 0x07, 0x01, 0x01
        /*0010*/ 	.byte	0x02, 0x03, 0x00, 0x00, 0x02, 0x06, 0x01, 0x00, 0x04, 0x0b, 0x08, 0x00, 0x09, 0x00, 0x00, 0x00
        /*0020*/ 	.byte	0x00, 0x00, 0x00, 0x00


//--------------------- .nv.info._Z37deformable_attention_warp_specializedILi8EEvPK6__halfS2_S2_PS0_iiii --------------------------
	.section	.nv.info._Z37deformable_attention_warp_specializedILi8EEvPK6__halfS2_S2_PS0_iiii,"",@"SHT_CUDA_INFO"
	.sectionflags	@""
	.align	4


	//----- nvinfo : EIATTR_CUDA_API_VERSION
	.align		4
        /*0000*/ 	.byte	0x04, 0x37
        /*0002*/ 	.short	(.L_25 - .L_24)
.L_24:
        /*0004*/ 	.word	0x00000082


	//----- nvinfo : EIATTR_KPARAM_INFO
	.align		4
.L_25:
        /*0008*/ 	.byte	0x04, 0x17
        /*000a*/ 	.short	(.L_27 - .L_26)
.L_26:
        /*000c*/ 	.word	0x00000000
        /*0010*/ 	.short	0x0007
        /*0012*/ 	.short	0x002c
        /*0014*/ 	.byte	0x00, 0xf0, 0x11, 0x00


	//----- nvinfo : EIATTR_KPARAM_INFO
	.align		4
.L_27:
        /*0018*/ 	.byte	0x04, 0x17
        /*001a*/ 	.short	(.L_29 - .L_28)
.L_28:
        /*001c*/ 	.word	0x00000000
        /*0020*/ 	.short	0x0006
        /*0022*/ 	.short	0x0028
        /*0024*/ 	.byte	0x00, 0xf0, 0x11, 0x00


	//----- nvinfo : EIATTR_KPARAM_INFO
	.align		4
.L_29:
        /*0028*/ 	.byte	0x04, 0x17
        /*002a*/ 	.short	(.L_31 - .L_30)
.L_30:
        /*002c*/ 	.word	0x00000000
        /*0030*/ 	.short	0x0005
        /*0032*/ 	.short	0x0024
        /*0034*/ 	.byte	0x00, 0xf0, 0x11, 0x00


	//----- nvinfo : EIATTR_KPARAM_INFO
	.align		4
.L_31:
        /*0038*/ 	.byte	0x04, 0x17
        /*003a*/ 	.short	(.L_33 - .L_32)
.L_32:
        /*003c*/ 	.word	0x00000000
        /*0040*/ 	.short	0x0004
        /*0042*/ 	.short	0x0020
        /*0044*/ 	.byte	0x00, 0xf0, 0x11, 0x00


	//----- nvinfo : EIATTR_KPARAM_INFO
	.align		4
.L_33:
        /*0048*/ 	.byte	0x04, 0x17
        /*004a*/ 	.short	(.L_35 - .L_34)
.L_34:
        /*004c*/ 	.word	0x00000000
        /*0050*/ 	.short	0x0003
        /*0052*/ 	.short	0x0018
        /*0054*/ 	.byte	0x00, 0xf5, 0x21, 0x00


	//----- nvinfo : EIATTR_KPARAM_INFO
	.align		4
.L_35:
        /*0058*/ 	.byte	0x04, 0x17
        /*005a*/ 	.short	(.L_37 - .L_36)
.L_36:
        /*005c*/ 	.word	0x00000000
        /*0060*/ 	.short	0x0002
        /*0062*/ 	.short	0x0010
        /*0064*/ 	.byte	0x00, 0xf5, 0x21, 0x00


	//----- nvinfo : EIATTR_KPARAM_INFO
	.align		4
.L_37:
        /*0068*/ 	.byte	0x04, 0x17
        /*006a*/ 	.short	(.L_39 - .L_38)
.L_38:
        /*006c*/ 	.word	0x00000000
        /*0070*/ 	.short	0x0001
        /*0072*/ 	.short	0x0008
        /*0074*/ 	.byte	0x00, 0xf5, 0x21, 0x00


	//----- nvinfo : EIATTR_KPARAM_INFO
	.align		4
.L_39:
        /*0078*/ 	.byte	0x04, 0x17
        /*007a*/ 	.short	(.L_41 - .L_40)
.L_40:
        /*007c*/ 	.word	0x00000000
        /*0080*/ 	.short	0x0000
        /*0082*/ 	.short	0x0000
        /*0084*/ 	.byte	0x00, 0xf5, 0x21, 0x00


	//----- nvinfo : EIATTR_SPARSE_MMA_MASK
	.align		4
.L_41:
        /*0088*/ 	.byte	0x03, 0x50
        /*008a*/ 	.short	0x0000


	//----- nvinfo : EIATTR_MAXREG_COUNT
	.align		4
        /*008c*/ 	.byte	0x03, 0x1b
        /*008e*/ 	.short	0x00ff


	//----- nvinfo : EIATTR_MERCURY_ISA_VERSION
	.align		4
        /*0090*/ 	.byte	0x03, 0x5f
        /*0092*/ 	.short	0x0101


	//----- nvinfo : EIATTR_VRC_CTA_INIT_COUNT
	.align		4
        /*0094*/ 	.byte	0x02, 0x4a
	.zero		1
	.zero		1


	//----- nvinfo : EIATTR_EXIT_INSTR_OFFSETS
	.align		4
        /*0098*/ 	.byte	0x04, 0x1c
        /*009a*/ 	.short	(.L_43 - .L_42)


	//   ....[0]....
.L_42:
        /*009c*/ 	.word	0x00000010


	//----- nvinfo : EIATTR_CBANK_PARAM_SIZE
	.align		4
.L_43:
        /*00a0*/ 	.byte	0x03, 0x19
        /*00a2*/ 	.short	0x0030


	//----- nvinfo : EIATTR_PARAM_CBANK
	.align		4
        /*00a4*/ 	.byte	0x04, 0x0a
        /*00a6*/ 	.short	(.L_45 - .L_44)
	.align		4
.L_44:
        /*00a8*/ 	.word	index@(.nv.constant0._Z37deformable_attention_warp_specializedILi8EEvPK6__halfS2_S2_PS0_iiii)
        /*00ac*/ 	.short	0x0380
        /*00ae*/ 	.short	0x0030


	//----- nvinfo : EIATTR_SW_WAR
	.align		4
.L_45:
        /*00b0*/ 	.byte	0x04, 0x36
        /*00b2*/ 	.short	(.L_47 - .L_46)
.L_46:
        /*00b4*/ 	.word	0x00000008
.L_47:


//--------------------- .nv.info._Z37deformable_attention_optimized_memoryPK6__halfS1_S1_PS_iiii --------------------------
	.section	.nv.info._Z37deformable_attention_optimized_memoryPK6__halfS1_S1_PS_iiii,"",@"SHT_CUDA_INFO"
	.sectionflags	@""
	.align	4


	//----- nvinfo : EIATTR_CUDA_API_VERSION
	.align		4
        /*0000*/ 	.byte	0x04, 0x37
        /*0002*/ 	.short	(.L_49 - .L_48)
.L_48:
        /*0004*/ 	.word	0x00000082


	//----- nvinfo : EIATTR_KPARAM_INFO
	.align		4
.L_49:
        /*0008*/ 	.byte	0x04, 0x17
        /*000a*/ 	.short	(.L_51 - .L_50)
.L_50:
        /*000c*/ 	.word	0x00000000
        /*0010*/ 	.short	0x0007
        /*0012*/ 	.short	0x002c
        /*0014*/ 	.byte	0x00, 0xf0, 0x11, 0x00


	//----- nvinfo : EIATTR_KPARAM_INFO
	.align		4
.L_51:
        /*0018*/ 	.byte	0x04, 0x17
        /*001a*/ 	.short	(.L_53 - .L_52)
.L_52:
        /*001c*/ 	.word	0x00000000
        /*0020*/ 	.short	0x0006
        /*0022*/ 	.short	0x0028
        /*0024*/ 	.byte	0x00, 0xf0, 0x11, 0x00


	//----- nvinfo : EIATTR_KPARAM_INFO
	.align		4
.L_53:
        /*0028*/ 	.byte	0x04, 0x17
        /*002a*/ 	.short	(.L_55 - .L_54)
.L_54:
        /*002c*/ 	.word	0x00000000
        /*0030*/ 	.short	0x0005
        /*0032*/ 	.short	0x0024
        /*0034*/ 	.byte	0x00, 0xf0, 0x11, 0x00


	//----- nvinfo : EIATTR_KPARAM_INFO
	.align		4
.L_55:
        /*0038*/ 	.byte	0x04, 0x17
        /*003a*/ 	.short	(.L_57 - .L_56)
.L_56:
        /*003c*/ 	.word	0x00000000
        /*0040*/ 	.short	0x0004
        /*0042*/ 	.short	0x0020
        /*0044*/ 	.byte	0x00, 0xf0, 0x11, 0x00


	//----- nvinfo : EIATTR_KPARAM_INFO
	.align		4
.L_57:
        /*0048*/ 	.byte	0x04, 0x17
        /*004a*/ 	.short	(.L_59 - .L_58)
.L_58:
        /*004c*/ 	.word	0x00000000
        /*0050*/ 	.short	0x0003
        /*0052*/ 	.short	0x0018
        /*0054*/ 	.byte	0x00, 0xf5, 0x21, 0x00


	//----- nvinfo : EIATTR_KPARAM_INFO
	.align		4
.L_59:
        /*0058*/ 	.byte	0x04, 0x17
        /*005a*/ 	.short	(.L_61 - .L_60)
.L_60:
        /*005c*/ 	.word	0x00000000
        /*0060*/ 	.short	0x0002
        /*0062*/ 	.short	0x0010
        /*0064*/ 	.byte	0x00, 0xf5, 0x21, 0x00


	//----- nvinfo : EIATTR_KPARAM_INFO
	.align		4
.L_61:
        /*0068*/ 	.byte	0x04, 0x17
        /*006a*/ 	.short	(.L_63 - .L_62)
.L_62:
        /*006c*/ 	.word	0x00000000
        /*0070*/ 	.short	0x0001
        /*0072*/ 	.short	0x0008
        /*0074*/ 	.byte	0x00, 0xf5, 0x21, 0x00


	//----- nvinfo : EIATTR_KPARAM_INFO
	.align		4
.L_63:
        /*0078*/ 	.byte	0x04, 0x17
        /*007a*/ 	.short	(.L_65 - .L_64)
.L_64:
        /*007c*/ 	.word	0x00000000
        /*0080*/ 	.short	0x0000
        /*0082*/ 	.short	0x0000
        /*0084*/ 	.byte	0x00, 0xf5, 0x21, 0x00


	//----- nvinfo : EIATTR_SPARSE_MMA_MASK
	.align		4
.L_65:
        /*0088*/ 	.byte	0x03, 0x50
        /*008a*/ 	.short	0x0000


	//----- nvinfo : EIATTR_MAXREG_COUNT
	.align		4
        /*008c*/ 	.byte	0x03, 0x1b
        /*008e*/ 	.short	0x00ff


	//----- nvinfo : EIATTR_NUM_BARRIERS
	.align		4
        /*0090*/ 	.byte	0x02, 0x4c
        /*0092*/ 	.byte	0x01
	.zero		1


	//----- nvinfo : EIATTR_MERCURY_ISA_VERSION
	.align		4
        /*0094*/ 	.byte	0x03, 0x5f
        /*0096*/ 	.short	0x0101


	//----- nvinfo : EIATTR_VRC_CTA_INIT_COUNT
	.align		4
        /*0098*/ 	.byte	0x02, 0x4a
	.zero		1
	.zero		1


	//----- nvinfo : EIATTR_EXIT_INSTR_OFFSETS
	.align		4
        /*009c*/ 	.byte	0x04, 0x1c
        /*009e*/ 	.short	(.L_67 - .L_66)


	//   ....[0]....
.L_66:
        /*00a0*/ 	.word	0x00000170


	//   ....[1]....
        /*00a4*/ 	.word	0x000004a0


	//----- nvinfo : EIATTR_CRS_STACK_SIZE
	.align		4
.L_67:
        /*00a8*/ 	.byte	0x04, 0x1e
        /*00aa*/ 	.short	(.L_69 - .L_68)
.L_68:
        /*00ac*/ 	.word	0x00000000


	//----- nvinfo : EIATTR_CBANK_PARAM_SIZE
	.align		4
.L_69:
        /*00b0*/ 	.byte	0x03, 0x19
        /*00b2*/ 	.short	0x0030


	//----- nvinfo : EIATTR_PARAM_CBANK
	.align		4
        /*00b4*/ 	.byte	0x04, 0x0a
        /*00b6*/ 	.short	(.L_71 - .L_70)
	.align		4
.L_70:
        /*00b8*/ 	.word	index@(.nv.constant0._Z37deformable_attention_optimized_memoryPK6__halfS1_S1_PS_iiii)
        /*00bc*/ 	.short	0x0380
        /*00be*/ 	.short	0x0030


	//----- nvinfo : EIATTR_SW_WAR
	.align		4
.L_71:
        /*00c0*/ 	.byte	0x04, 0x36
        /*00c2*/ 	.short	(.L_73 - .L_72)
.L_72:
        /*00c4*/ 	.word	0x00000008
.L_73:


//--------------------- .nv.info._Z28measure_arithmetic_intensityPK6__halfS1_PS_i --------------------------
	.section	.nv.info._Z28measure_arithmetic_intensityPK6__halfS1_PS_i,"",@"SHT_CUDA_INFO"
	.sectionflags	@""
	.align	4


	//----- nvinfo : EIATTR_CUDA_API_VERSION
	.align		4
        /*0000*/ 	.byte	0x04, 0x37
        /*0002*/ 	.short	(.L_75 - .L_74)
.L_74:
        /*0004*/ 	.word	0x00000082


	//----- nvinfo : EIATTR_KPARAM_INFO
	.align		4
.L_75:
        /*0008*/ 	.byte	0x04, 0x17
        /*000a*/ 	.short	(.L_77 - .L_76)
.L_76:
        /*000c*/ 	.word	0x00000000
        /*0010*/ 	.short	0x0003
        /*0012*/ 	.short	0x0018
        /*0014*/ 	.byte	0x00, 0xf0, 0x11, 0x00


	//----- nvinfo : EIATTR_KPARAM_INFO
	.align		4
.L_77:
        /*0018*/ 	.byte	0x04, 0x17
        /*001a*/ 	.short	(.L_79 - .L_78)
.L_78:
        /*001c*/ 	.word	0x00000000
        /*0020*/ 	.short	0x0002
        /*0022*/ 	.short	0x0010
        /*0024*/ 	.byte	0x00, 0xf5, 0x21, 0x00


	//----- nvinfo : EIATTR_KPARAM_INFO
	.align		4
.L_79:
        /*0028*/ 	.byte	0x04, 0x17
        /*002a*/ 	.short	(.L_81 - .L_80)
.L_80:
        /*002c*/ 	.word	0x00000000
        /*0030*/ 	.short	0x0001
        /*0032*/ 	.short	0x0008
        /*0034*/ 	.byte	0x00, 0xf5, 0x21, 0x00


	//----- nvinfo : EIATTR_KPARAM_INFO
	.align		4
.L_81:
        /*0038*/ 	.byte	0x04, 0x17
        /*003a*/ 	.short	(.L_83 - .L_82)
.L_82:
        /*003c*/ 	.word	0x00000000
        /*0040*/ 	.short	0x0000
        /*0042*/ 	.short	0x0000
        /*0044*/ 	.byte	0x00, 0xf5, 0x21, 0x00


	//----- nvinfo : EIATTR_SPARSE_MMA_MASK
	.align		4
.L_83:
        /*0048*/ 	.byte	0x03, 0x50
        /*004a*/ 	.short	0x0000


	//----- nvinfo : EIATTR_MAXREG_COUNT
	.align		4
        /*004c*/ 	.byte	0x03, 0x1b
        /*004e*/ 	.short	0x00ff


	//----- nvinfo : EIATTR_MERCURY_ISA_VERSION
	.align		4
        /*0050*/ 	.byte	0x03, 0x5f
        /*0052*/ 	.short	0x0101


	//----- nvinfo : EIATTR_VRC_CTA_INIT_COUNT
	.align		4
        /*0054*/ 	.byte	0x02, 0x4a
	.zero		1
	.zero		1


	//----- nvinfo : EIATTR_EXIT_INSTR_OFFSETS
	.align		4
        /*0058*/ 	.byte	0x04, 0x1c
        /*005a*/ 	.short	(.L_85 - .L_84)


	//   ....[0]....
.L_84:
        /*005c*/ 	.word	0x00000070


	//   ....[1]....
        /*0060*/ 	.word	0x00000170


	//----- nvinfo : EIATTR_CBANK_PARAM_SIZE
	.align		4
.L_85:
        /*0064*/ 	.byte	0x03, 0x19
        /*0066*/ 	.short	0x001c


	//----- nvinfo : EIATTR_PARAM_CBANK
	.align		4
        /*0068*/ 	.byte	0x04, 0x0a
        /*006a*/ 	.short	(.L_87 - .L_86)
	.align		4
.L_86:
        /*006c*/ 	.word	index@(.nv.constant0._Z28measure_arithmetic_intensityPK6__halfS1_PS_i)
        /*0070*/ 	.short	0x0380
        /*0072*/ 	.short	0x001c


	//----- nvinfo : EIATTR_SW_WAR
	.align		4
.L_87:
        /*0074*/ 	.byte	0x04, 0x36
        /*0076*/ 	.short	(.L_89 - .L_88)
.L_88:
        /*0078*/ 	.word	0x00000008
.L_89:


//--------------------- .nv.info._Z40deformable_attention_tensor_core_attemptPK6__halfS1_S1_PS_iii --------------------------
	.section	.nv.info._Z40deformable_attention_tensor_core_attemptPK6__halfS1_S1_PS_iii,"",@"SHT_CUDA_INFO"
	.sectionflags	@""
	.align	4


	//----- nvinfo : EIATTR_CUDA_API_VERSION
	.align		4
        /*0000*/ 	.byte	0x04, 0x37
        /*0002*/ 	.short	(.L_91 - .L_90)
.L_90:
        /*0004*/ 	.word	0x00000082


	//----- nvinfo : EIATTR_KPARAM_INFO
	.align		4
.L_91:
        /*0008*/ 	.byte	0x04, 0x17
        /*000a*/ 	.short	(.L_93 - .L_92)
.L_92:
        /*000c*/ 	.word	0x00000000
        /*0010*/ 	.short	0x0006
        /*0012*/ 	.short	0x0028
        /*0014*/ 	.byte	0x00, 0xf0, 0x11, 0x00


	//----- nvinfo : EIATTR_KPARAM_INFO
	.align		4
.L_93:
        /*0018*/ 	.byte	0x04, 0x17
        /*001a*/ 	.short	(.L_95 - .L_94)
.L_94:
        /*001c*/ 	.word	0x00000000
        /*0020*/ 	.short	0x0005
        /*0022*/ 	.short	0x0024
        /*0024*/ 	.byte	0x00, 0xf0, 0x11, 0x00


	//----- nvinfo : EIATTR_KPARAM_INFO
	.align		4
.L_95:
        /*0028*/ 	.byte	0x04, 0x17
        /*002a*/ 	.short	(.L_97 - .L_96)
.L_96:
        /*002c*/ 	.word	0x00000000
        /*0030*/ 	.short	0x0004
        /*0032*/ 	.short	0x0020
        /*0034*/ 	.byte	0x00, 0xf0, 0x11, 0x00


	//----- nvinfo : EIATTR_KPARAM_INFO
	.align		4
.L_97:
        /*0038*/ 	.byte	0x04, 0x17
        /*003a*/ 	.short	(.L_99 - .L_98)
.L_98:
        /*003c*/ 	.word	0x00000000
        /*0040*/ 	.short	0x0003
        /*0042*/ 	.short	0x0018
        /*0044*/ 	.byte	0x00, 0xf5, 0x21, 0x00


	//----- nvinfo : EIATTR_KPARAM_INFO
	.align		4
.L_99:
        /*0048*/ 	.byte	0x04, 0x17
        /*004a*/ 	.short	(.L_101 - .L_100)
.L_100:
        /*004c*/ 	.word	0x00000000
        /*0050*/ 	.short	0x0002
        /*0052*/ 	.short	0x0010
        /*0054*/ 	.byte	0x00, 0xf5, 0x21, 0x00


	//----- nvinfo : EIATTR_KPARAM_INFO
	.align		4
.L_101:
        /*0058*/ 	.byte	0x04, 0x17
        /*005a*/ 	.short	(.L_103 - .L_102)
.L_102:
        /*005c*/ 	.word	0x00000000
        /*0060*/ 	.short	0x0001
        /*0062*/ 	.short	0x0008
        /*0064*/ 	.byte	0x00, 0xf5, 0x21, 0x00


	//----- nvinfo : EIATTR_KPARAM_INFO
	.align		4
.L_103:
        /*0068*/ 	.byte	0x04, 0x17
        /*006a*/ 	.short	(.L_105 - .L_104)
.L_104:
        /*006c*/ 	.word	0x00000000
        /*0070*/ 	.short	0x0000
        /*0072*/ 	.short	0x0000
        /*0074*/ 	.byte	0x00, 0xf5, 0x21, 0x00


	//----- nvinfo : EIATTR_SPARSE_MMA_MASK
	.align		4
.L_105:
        /*0078*/ 	.byte	0x03, 0x50
        /*007a*/ 	.short	0x0000


	//----- nvinfo : EIATTR_MAXREG_COUNT
	.align		4
        /*007c*/ 	.byte	0x03, 0x1b
        /*007e*/ 	.short	0x00ff


	//----- nvinfo : EIATTR_MERCURY_ISA_VERSION
	.align		4
        /*0080*/ 	.byte	0x03, 0x5f
        /*0082*/ 	.short	0x0101


	//----- nvinfo : EIATTR_VRC_CTA_INIT_COUNT
	.align		4
        /*0084*/ 	.byte	0x02, 0x4a
	.zero		1
	.zero		1


	//----- nvinfo : EIATTR_EXIT_INSTR_OFFSETS
	.align		4
        /*0088*/ 	.byte	0x04, 0x1c
        /*008a*/ 	.short	(.L_107 - .L_106)


	//   ....[0]....
.L_106:
        /*008c*/ 	.word	0x00000090


	//   ....[1]....
        /*0090*/ 	.word	0x000000f0


	//----- nvinfo : EIATTR_CBANK_PARAM_SIZE
	.align		4
.L_107:
        /*0094*/ 	.byte	0x03, 0x19
        /*0096*/ 	.short	0x002c


	//----- nvinfo : EIATTR_PARAM_CBANK
	.align		4
        /*0098*/ 	.byte	0x04, 0x0a
        /*009a*/ 	.short	(.L_109 - .L_108)
	.align		4
.L_108:
        /*009c*/ 	.word	index@(.nv.constant0._Z40deformable_attention_tensor_core_attemptPK6__halfS1_S1_PS_iii)
        /*00a0*/ 	.short	0x0380
        /*00a2*/ 	.short	0x002c


	//----- nvinfo : EIATTR_SW_WAR
	.align		4
.L_109:
        /*00a4*/ 	.byte	0x04, 0x36
        /*00a6*/ 	.short	(.L_111 - .L_110)
.L_110:
        /*00a8*/ 	.word	0x00000008
.L_111:


//--------------------- .nv.callgraph             --------------------------
	.section	.nv.callgraph,"",@"SHT_CUDA_CALLGRAPH"
	.align	4
	.sectionentsize	8
	.align		4
        /*0000*/ 	.word	0x00000000
	.align		4
        /*0004*/ 	.word	0xffffffff
	.align		4
        /*0008*/ 	.word	0x00000000
	.align		4
        /*000c*/ 	.word	0xfffffffe
	.align		4
        /*0010*/ 	.word	0x00000000
	.align		4
        /*0014*/ 	.word	0xfffffffd
	.align		4
        /*0018*/ 	.word	0x00000000
	.align		4
        /*001c*/ 	.word	0xfffffffc


//--------------------- .text._Z37deformable_attention_warp_specializedILi8EEvPK6__halfS2_S2_PS0_iiii --------------------------
	.section	.text._Z37deformable_attention_warp_specializedILi8EEvPK6__halfS2_S2_PS0_iiii,"ax",@progbits
	.align	128
        .global         _Z37deformable_attention_warp_specializedILi8EEvPK6__halfS2_S2_PS0_iiii
        .type           _Z37deformable_attention_warp_specializedILi8EEvPK6__halfS2_S2_PS0_iiii,@function
        .size           _Z37deformable_attention_warp_specializedILi8EEvPK6__halfS2_S2_PS0_iiii,(.L_x_8 - _Z37deformable_attention_warp_specializedILi8EEvPK6__halfS2_S2_PS0_iiii)
        .other          _Z37deformable_attention_warp_specializedILi8EEvPK6__halfS2_S2_PS0_iiii,@"STO_CUDA_ENTRY STV_DEFAULT"
_Z37deformable_attention_warp_specializedILi8EEvPK6__halfS2_S2_PS0_iiii:
.text._Z37deformable_attention_warp_specializedILi8EEvPK6__halfS2_S2_PS0_iiii:
[----:B------:R-:W-:Y:S01]  /*0000*/  LDC R1, c[0x0][0x37c] ;  /* 0x0000df00ff017b82 */ /* 0x000fe20000000800 */
[----:B------:R-:W-:Y:S05]  /*0010*/  EXIT ;  /* 0x000000000000794d */ /* 0x000fea0003800000 */
.L_x_0:
[----:B------:R-:W-:-:S00]  /*0020*/  BRA `(.L_x_0) ;  /* 0xfffffffc00fc7947 */ /* 0x000fc0000383ffff */
[----:B------:R-:W-:-:S00]  /*0030*/  NOP ;  /* 0x0000000000007918 */ /* 0x000fc00000000000 */
        /* <DEDUP_REMOVED lines=12> */
.L_x_8:


//--------------------- .text._Z37deformable_attention_optimized_memoryPK6__halfS1_S1_PS_iiii --------------------------
	.section	.text._Z37deformable_attention_optimized_memoryPK6__halfS1_S1_PS_iiii,"ax",@progbits
	.align	128
        .global         _Z37deformable_attention_optimized_memoryPK6__halfS1_S1_PS_iiii
        .type           _Z37deformable_attention_optimized_memoryPK6__halfS1_S1_PS_iiii,@function
        .size           _Z37deformable_attention_optimized_memoryPK6__halfS1_S1_PS_iiii,(.L_x_9 - _Z37deformable_attention_optimized_memoryPK6__halfS1_S1_PS_iiii)
        .other          _Z37deformable_attention_optimized_memoryPK6__halfS1_S1_PS_iiii,@"STO_CUDA_ENTRY STV_DEFAULT"
_Z37deformable_attention_optimized_memoryPK6__halfS1_S1_PS_iiii:
.text._Z37deformable_attention_optimized_memoryPK6__halfS1_S1_PS_iiii:
[----:B------:R-:W-:Y:S01]  /*0000*/  LDC R1, c[0x0][0x37c] ;  /* 0x0000df00ff017b82 */ /* 0x000fe20000000800 */
[----:B------:R-:W0:Y:S01]  /*0010*/  S2R R0, SR_CTAID.X ;  /* 0x0000000000007919 */ /* 0x000e220000002500 */
[----:B------:R-:W0:Y:S01]  /*0020*/  LDCU UR4, c[0x0][0x3a8] ;  /* 0x00007500ff0477ac */ /* 0x000e220008000800 */
[----:B------:R-:W1:Y:S01]  /*0030*/  S2R R21, SR_TID.X ;  /* 0x0000000000157919 */ /* 0x000e620000002100 */
[----:B------:R-:W2:Y:S01]  /*0040*/  LDCU.64 UR6, c[0x0][0x358] ;  /* 0x00006b00ff0677ac */ /* 0x000ea20008000a00 */
[----:B0-----:R-:W-:-:S13]  /*0050*/  ISETP.GE.AND P0, PT, R0, UR4, PT ;  /* 0x0000000400007c0c */ /* 0x001fda000bf06270 */
[----:B-12---:R-:W-:Y:S05]  /*0060*/  @P0 BRA `(.L_x_1) ;  /* 0x0000000000380947 */ /* 0x006fea0003800000 */
[----:B------:R-:W-:Y:S01]  /*0070*/  ISETP.GT.U32.AND P0, PT, R21, 0x1f, PT ;  /* 0x0000001f1500780c */ /* 0x000fe20003f04070 */
[----:B------:R-:W-:-:S12]  /*0080*/  BSSY.RECONVERGENT B0, `(.L_x_2) ;  /* 0x000000b000007945 */ /* 0x000fd80003800200 */
[----:B------:R-:W-:Y:S05]  /*0090*/  @P0 BRA `(.L_x_3) ;  /* 0x0000000000240947 */ /* 0x000fea0003800000 */
[----:B------:R-:W0:Y:S01]  /*00a0*/  LDC.64 R2, c[0x0][0x390] ;  /* 0x0000e400ff027b82 */ /* 0x000e220000000a00 */
[----:B------:R-:W-:-:S05]  /*00b0*/  LEA R5, R0, R21, 0x5 ;  /* 0x0000001500057211 */ /* 0x000fca00078e28ff */
[----:B0-----:R-:W-:-:S06]  /*00c0*/  IMAD.WIDE.U32 R2, R5, 0x2, R2 ;  /* 0x0000000205027825 */ /* 0x001fcc00078e0002 */
[----:B------:R-:W2:Y:S01]  /*00d0*/  LDG.E.U16.CONSTANT R3, desc[UR6][R2.64] ;  /* 0x0000000602037981 */ /* 0x000ea2000c1e9500 */
[----:B------:R-:W0:Y:S01]  /*00e0*/  S2UR UR5, SR_CgaCtaId ;  /* 0x00000000000579c3 */ /* 0x000e220000008800 */
[----:B------:R-:W-:Y:S02]  /*00f0*/  UMOV UR4, 0x400 ;  /* 0x0000040000047882 */ /* 0x000fe40000000000 */
[----:B0-----:R-:W-:-:S06]  /*0100*/  ULEA UR4, UR5, UR4, 0x18 ;  /* 0x0000000405047291 */ /* 0x001fcc000f8ec0ff */
[----:B------:R-:W-:-:S05]  /*0110*/  LEA R4, R21, UR4, 0x1 ;  /* 0x0000000415047c11 */ /* 0x000fca000f8e08ff */
[----:B--2---:R0:W-:Y:S02]  /*0120*/  STS.U16 [R4], R3 ;  /* 0x0000000304007388 */ /* 0x0041e40000000400 */
.L_x_3:
[----:B------:R-:W-:Y:S05]  /*0130*/  BSYNC.RECONVERGENT B0 ;  /* 0x0000000000007941 */ /* 0x000fea0003800200 */
.L_x_2:
[----:B------:R-:W-:Y:S06]  /*0140*/  BAR.SYNC.DEFER_BLOCKING 0x0 ;  /* 0x0000000000007b1d */ /* 0x000fec0000010000 */
.L_x_1:
[----:B------:R-:W1:Y:S02]  /*0150*/  LDCU UR8, c[0x0][0x3ac] ;  /* 0x00007580ff0877ac */ /* 0x000e640008000800 */
[----:B-1----:R-:W-:-:S13]  /*0160*/  ISETP.GE.AND P0, PT, R21, UR8, PT ;  /* 0x0000000815007c0c */ /* 0x002fda000bf06270 */
[----:B------:R-:W-:Y:S05]  /*0170*/  @P0 EXIT ;  /* 0x000000000000094d */ /* 0x000fea0003800000 */
[----:B------:R-:W1:Y:S01]  /*0180*/  S2UR UR5, SR_CgaCtaId ;  /* 0x00000000000579c3 */ /* 0x000e620000008800 */
[----:B------:R-:W-:-:S07]  /*0190*/  UMOV UR4, 0x400 ;  /* 0x0000040000047882 */ /* 0x000fce0000000000 */
[----:B0-----:R-:W0:Y:S01]  /*01a0*/  LDC.64 R2, c[0x0][0x380] ;  /* 0x0000e000ff027b82 */ /* 0x001e220000000a00 */
[----:B-1----:R-:W-:-:S09]  /*01b0*/  ULEA UR4, UR5, UR4, 0x18 ;  /* 0x0000000405047291 */ /* 0x002fd2000f8ec0ff */
[----:B------:R-:W1:Y:S04]  /*01c0*/  LDS.128 R4, [UR4] ;  /* 0x00000004ff047984 */ /* 0x000e680008000c00 */
[----:B------:R-:W2:Y:S04]  /*01d0*/  LDS.128 R8, [UR4+0x10] ;  /* 0x00001004ff087984 */ /* 0x000ea80008000c00 */
[----:B------:R-:W3:Y:S04]  /*01e0*/  LDS.128 R12, [UR4+0x20] ;  /* 0x00002004ff0c7984 */ /* 0x000ee80008000c00 */
[----:B------:R-:W4:Y:S01]  /*01f0*/  LDS.128 R16, [UR4+0x30] ;  /* 0x00003004ff107984 */ /* 0x000f220008000c00 */
[----:B------:R-:W0:Y:S02]  /*0200*/  LDCU UR4, c[0x0][0x360] ;  /* 0x00006c00ff0477ac */ /* 0x000e240008000800 */
.L_x_4:
[----:B0-----:R-:W-:Y:S01]  /*0210*/  IMAD.WIDE R22, R21, 0x2, R2 ;  /* 0x0000000215167825 */ /* 0x001fe200078e0202 */
[----:B------:R-:W0:Y:S05]  /*0220*/  LDC.64 R24, c[0x0][0x398] ;  /* 0x0000e600ff187b82 */ /* 0x000e2a0000000a00 */
[----:B------:R-:W1:Y:S02]  /*0230*/  LDG.E.U16.CONSTANT R23, desc[UR6][R22.64] ;  /* 0x0000000616177981 */ /* 0x000e64000c1e9500 */
[----:B-1----:R-:W-:-:S04]  /*0240*/  HFMA2 R20, R4.H0_H0, R23.H0_H0, RZ.H0_H0 ;  /* 0x2000001704147231 */ /* 0x002fc800000408ff */
[----:B------:R-:W-:-:S04]  /*0250*/  HFMA2 R20, R4.H1_H1, R23.H0_H0, R20.H0_H0 ;  /* 0x2000001704147231 */ /* 0x000fc80000040c14 */
[----:B------:R-:W-:-:S04]  /*0260*/  HFMA2 R20, R5.H0_H0, R23.H0_H0, R20.H0_H0 ;  /* 0x2000001705147231 */ /* 0x000fc80000040814 */
[----:B------:R-:W-:-:S04]  /*0270*/  HFMA2 R20, R5.H1_H1, R23.H0_H0, R20.H0_H0 ;  /* 0x2000001705147231 */ /* 0x000fc80000040c14 */
[----:B------:R-:W-:-:S04]  /*0280*/  HFMA2 R20, R6.H0_H0, R23.H0_H0, R20.H0_H0 ;  /* 0x2000001706147231 */ /* 0x000fc80000040814 */
[----:B------:R-:W-:-:S04]  /*0290*/  HFMA2 R20, R6.H1_H1, R23.H0_H0, R20.H0_H0 ;  /* 0x2000001706147231 */ /* 0x000fc80000040c14 */
[----:B------:R-:W-:-:S04]  /*02a0*/  HFMA2 R20, R7.H0_H0, R23.H0_H0, R20.H0_H0 ;  /* 0x2000001707147231 */ /* 0x000fc80000040814 */
[----:B------:R-:W-:-:S04]  /*02b0*/  HFMA2 R20, R7.H1_H1, R23.H0_H0, R20.H0_H0 ;  /* 0x2000001707147231 */ /* 0x000fc80000040c14 */
[----:B--2---:R-:W-:-:S04]  /*02c0*/  HFMA2 R20, R8.H0_H0, R23.H0_H0, R20.H0_H0 ;  /* 0x2000001708147231 */ /* 0x004fc80000040814 */
[----:B------:R-:W-:-:S04]  /*02d0*/  HFMA2 R20, R8.H1_H1, R23.H0_H0, R20.H0_H0 ;  /* 0x2000001708147231 */ /* 0x000fc80000040c14 */
[----:B------:R-:W-:-:S04]  /*02e0*/  HFMA2 R20, R9.H0_H0, R23.H0_H0, R20.H0_H0 ;  /* 0x2000001709147231 */ /* 0x000fc80000040814 */
[----:B------:R-:W-:-:S04]  /*02f0*/  HFMA2 R20, R9.H1_H1, R23.H0_H0, R20.H0_H0 ;  /* 0x2000001709147231 */ /* 0x000fc80000040c14 */
[----:B------:R-:W-:-:S04]  /*0300*/  HFMA2 R20, R10.H0_H0, R23.H0_H0, R20.H0_H0 ;  /* 0x200000170a147231 */ /* 0x000fc80000040814 */
[----:B------:R-:W-:-:S04]  /*0310*/  HFMA2 R20, R10.H1_H1, R23.H0_H0, R20.H0_H0 ;  /* 0x200000170a147231 */ /* 0x000fc80000040c14 */
[----:B------:R-:W-:-:S04]  /*0320*/  HFMA2 R20, R11.H0_H0, R23.H0_H0, R20.H0_H0 ;  /* 0x200000170b147231 */ /* 0x000fc80000040814 */
[----:B------:R-:W-:-:S04]  /*0330*/  HFMA2 R20, R11.H1_H1, R23.H0_H0, R20.H0_H0 ;  /* 0x200000170b147231 */ /* 0x000fc80000040c14 */
[----:B---3--:R-:W-:-:S04]  /*0340*/  HFMA2 R20, R12.H0_H0, R23.H0_H0, R20.H0_H0 ;  /* 0x200000170c147231 */ /* 0x008fc80000040814 */
[----:B------:R-:W-:-:S04]  /*0350*/  HFMA2 R20, R12.H1_H1, R23.H0_H0, R20.H0_H0 ;  /* 0x200000170c147231 */ /* 0x000fc80000040c14 */
[----:B------:R-:W-:-:S04]  /*0360*/  HFMA2 R20, R13.H0_H0, R23.H0_H0, R20.H0_H0 ;  /* 0x200000170d147231 */ /* 0x000fc80000040814 */
[----:B------:R-:W-:-:S04]  /*0370*/  HFMA2 R20, R13.H1_H1, R23.H0_H0, R20.H0_H0 ;  /* 0x200000170d147231 */ /* 0x000fc80000040c14 */
[----:B------:R-:W-:-:S04]  /*0380*/  HFMA2 R20, R14.H0_H0, R23.H0_H0, R20.H0_H0 ;  /* 0x200000170e147231 */ /* 0x000fc80000040814 */
[----:B------:R-:W-:-:S04]  /*0390*/  HFMA2 R20, R14.H1_H1, R23.H0_H0, R20.H0_H0 ;  /* 0x200000170e147231 */ /* 0x000fc80000040c14 */
[----:B------:R-:W-:-:S04]  /*03a0*/  HFMA2 R20, R15.H0_H0, R23.H0_H0, R20.H0_H0 ;  /* 0x200000170f147231 */ /* 0x000fc80000040814 */
[----:B------:R-:W-:-:S04]  /*03b0*/  HFMA2 R20, R15.H1_H1, R23.H0_H0, R20.H0_H0 ;  /* 0x200000170f147231 */ /* 0x000fc80000040c14 */
[----:B----4-:R-:W-:-:S04]  /*03c0*/  HFMA2 R20, R16.H0_H0, R23.H0_H0, R20.H0_H0 ;  /* 0x2000001710147231 */ /* 0x010fc80000040814 */
[----:B------:R-:W-:-:S04]  /*03d0*/  HFMA2 R20, R16.H1_H1, R23.H0_H0, R20.H0_H0 ;  /* 0x2000001710147231 */ /* 0x000fc80000040c14 */
[----:B------:R-:W-:-:S04]  /*03e0*/  HFMA2 R20, R17.H0_H0, R23.H0_H0, R20.H0_H0 ;  /* 0x2000001711147231 */ /* 0x000fc80000040814 */
[----:B------:R-:W-:-:S04]  /*03f0*/  HFMA2 R20, R17.H1_H1, R23.H0_H0, R20.H0_H0 ;  /* 0x2000001711147231 */ /* 0x000fc80000040c14 */
[----:B------:R-:W-:-:S04]  /*0400*/  HFMA2 R20, R18.H0_H0, R23.H0_H0, R20.H0_H0 ;  /* 0x2000001712147231 */ /* 0x000fc80000040814 */
[----:B------:R-:W-:-:S04]  /*0410*/  HFMA2 R20, R18.H1_H1, R23.H0_H0, R20.H0_H0 ;  /* 0x2000001712147231 */ /* 0x000fc80000040c14 */
[----:B------:R-:W-:-:S04]  /*0420*/  HFMA2 R20, R19.H0_H0, R23.H0_H0, R20.H0_H0 ;  /* 0x2000001713147231 */ /* 0x000fc80000040814 */
[----:B------:R-:W-:Y:S02]  /*0430*/  HFMA2 R20, R19.H1_H1, R23.H0_H0, R20.H0_H0 ;  /* 0x2000001713147231 */ /* 0x000fe40000040c14 */
[----:B------:R-:W-:Y:S01]  /*0440*/  IMAD R23, R0, UR8, R21 ;  /* 0x0000000800177c24 */ /* 0x000fe2000f8e0215 */
[----:B------:R-:W-:-:S03]  /*0450*/  IADD3 R21, PT, PT, R21, UR4, RZ ;  /* 0x0000000415157c10 */ /* 0x000fc6000fffe0ff */
[----:B0-----:R-:W-:Y:S01]  /*0460*/  IMAD.WIDE R24, R23, 0x2, R24 ;  /* 0x0000000217187825 */ /* 0x001fe200078e0218 */
[----:B------:R-:W-:-:S04]  /*0470*/  ISETP.GE.AND P0, PT, R21, UR8, PT ;  /* 0x0000000815007c0c */ /* 0x000fc8000bf06270 */
[----:B------:R0:W-:Y:S09]  /*0480*/  STG.E.U16 desc[UR6][R24.64], R20 ;  /* 0x0000001418007986 */ /* 0x0001f2000c101506 */
[----:B------:R-:W-:Y:S05]  /*0490*/  @!P0 BRA `(.L_x_4) ;  /* 0xfffffffc005c8947 */ /* 0x000fea000383ffff */
[----:B------:R-:W-:Y:S05]  /*04a0*/  EXIT ;  /* 0x000000000000794d */ /* 0x000fea0003800000 */
.L_x_5:
        /* <DEDUP_REMOVED lines=13> */
.L_x_9:


//--------------------- .text._Z28measure_arithmetic_intensityPK6__halfS1_PS_i --------------------------
	.section	.text._Z28measure_arithmetic_intensityPK6__halfS1_PS_i,"ax",@progbits
	.align	128
        .global         _Z28measure_arithmetic_intensityPK6__halfS1_PS_i
        .type           _Z28measure_arithmetic_intensityPK6__halfS1_PS_i,@function
        .size           _Z28measure_arithmetic_intensityPK6__halfS1_PS_i,(.L_x_10 - _Z28measure_arithmetic_intensityPK6__halfS1_PS_i)
        .other          _Z28measure_arithmetic_intensityPK6__halfS1_PS_i,@"STO_CUDA_ENTRY STV_DEFAULT"
_Z28measure_arithmetic_intensityPK6__halfS1_PS_i:
.text._Z28measure_arithmetic_intensityPK6__halfS1_PS_i:
[----:B------:R-:W-:Y:S01]  /*0000*/  LDC R1, c[0x0][0x37c] ;  /* 0x0000df00ff017b82 */ /* 0x000fe20000000800 */
[----:B------:R-:W0:Y:S07]  /*0010*/  S2R R0, SR_TID.X ;  /* 0x0000000000007919 */ /* 0x000e2e0000002100 */
[----:B------:R-:W0:Y:S01]  /*0020*/  S2UR UR4, SR_CTAID.X ;  /* 0x00000000000479c3 */ /* 0x000e220000002500 */
[----:B------:R-:W1:Y:S07]  /*0030*/  LDCU UR5, c[0x0][0x398] ;  /* 0x00007300ff0577ac */ /* 0x000e6e0008000800 */
[----:B------:R-:W0:Y:S02]  /*0040*/  LDC R9, c[0x0][0x360] ;  /* 0x0000d800ff097b82 */ /* 0x000e240000000800 */
[----:B0-----:R-:W-:-:S05]  /*0050*/  IMAD R9, R9, UR4, R0 ;  /* 0x0000000409097c24 */ /* 0x001fca000f8e0200 */
[----:B-1----:R-:W-:-:S13]  /*0060*/  ISETP.GE.AND P0, PT, R9, UR5, PT ;  /* 0x0000000509007c0c */ /* 0x002fda000bf06270 */
[----:B------:R-:W-:Y:S05]  /*0070*/  @P0 EXIT ;  /* 0x000000000000094d */ /* 0x000fea0003800000 */
[----:B------:R-:W0:Y:S01]  /*0080*/  LDC.64 R2, c[0x0][0x388] ;  /* 0x0000e200ff027b82 */ /* 0x000e220000000a00 */
[----:B------:R-:W1:Y:S01]  /*0090*/  LDCU.64 UR4, c[0x0][0x358] ;  /* 0x00006b00ff0477ac */ /* 0x000e620008000a00 */
[----:B------:R-:W-:-:S06]  /*00a0*/  SHF.L.U32 R7, R9, 0x1, RZ ;  /* 0x0000000109077819 */ /* 0x000fcc00000006ff */
[----:B------:R-:W2:Y:S01]  /*00b0*/  LDC.64 R4, c[0x0][0x380] ;  /* 0x0000e000ff047b82 */ /* 0x000ea20000000a00 */
[----:B0-----:R-:W-:-:S07]  /*00c0*/  IMAD.WIDE R2, R7, 0x2, R2 ;  /* 0x0000000207027825 */ /* 0x001fce00078e0202 */
[----:B------:R-:W0:Y:S01]  /*00d0*/  LDC.64 R6, c[0x0][0x390] ;  /* 0x0000e400ff067b82 */ /* 0x000e220000000a00 */
[----:B-1----:R-:W3:Y:S01]  /*00e0*/  LDG.E.U16 R0, desc[UR4][R2.64] ;  /* 0x0000000402007981 */ /* 0x002ee2000c1e1500 */
[----:B--2---:R-:W-:-:S03]  /*00f0*/  IMAD.WIDE R4, R9, 0x2, R4 ;  /* 0x0000000209047825 */ /* 0x004fc600078e0204 */
[----:B------:R-:W2:Y:S04]  /*0100*/  LDG.E.U16 R11, desc[UR4][R2.64+0x2] ;  /* 0x00000204020b7981 */ /* 0x000ea8000c1e1500 */
[----:B------:R-:W3:Y:S04]  /*0110*/  LDG.E.U16 R13, desc[UR4][R4.64] ;  /* 0x00000004040d7981 */ /* 0x000ee8000c1e1500 */
[----:B------:R-:W2:Y:S01]  /*0120*/  LDG.E.U16 R8, desc[UR4][R4.64+0x2] ;  /* 0x0000020404087981 */ /* 0x000ea2000c1e1500 */
[----:B0-----:R-:W-:-:S04]  /*0130*/  IMAD.WIDE R6, R9, 0x2, R6 ;  /* 0x0000000209067825 */ /* 0x001fc800078e0206 */
[----:B---3--:R-:W-:-:S04]  /*0140*/  HFMA2 R0, R13.H0_H0, R0.H0_H0, RZ.H0_H0 ;  /* 0x200000000d007231 */ /* 0x008fc800000408ff */
[----:B--2---:R-:W-:-:S05]  /*0150*/  HFMA2 R0, R8.H0_H0, R11.H0_H0, R0.H0_H0 ;  /* 0x2000000b08007231 */ /* 0x004fca0000040800 */
[----:B------:R-:W-:Y:S01]  /*0160*/  STG.E.U16 desc[UR4][R6.64], R0 ;  /* 0x0000000006007986 */ /* 0x000fe2000c101504 */
[----:B------:R-:W-:Y:S05]  /*0170*/  EXIT ;  /* 0x000000000000794d */ /* 0x000fea0003800000 */
.L_x_6:
        /* <DEDUP_REMOVED lines=16> */
.L_x_10:


//--------------------- .text._Z40deformable_attention_tensor_core_attemptPK6__halfS1_S1_PS_iii --------------------------
	.section	.text._Z40deformable_attention_tensor_core_attemptPK6__halfS1_S1_PS_iii,"ax",@progbits
	.align	128
        .global         _Z40deformable_attention_tensor_core_attemptPK6__halfS1_S1_PS_iii
        .type           _Z40deformable_attention_tensor_core_attemptPK6__halfS1_S1_PS_iii,@function
        .size           _Z40deformable_attention_tensor_core_attemptPK6__halfS1_S1_PS_iii,(.L_x_11 - _Z40deformable_attention_tensor_core_attemptPK6__halfS1_S1_PS_iii)
        .other          _Z40deformable_attention_tensor_core_attemptPK6__halfS1_S1_PS_iii,@"STO_CUDA_ENTRY STV_DEFAULT"
_Z40deformable_attention_tensor_core_attemptPK6__halfS1_S1_PS_iii:
.text._Z40deformable_attention_tensor_core_attemptPK6__halfS1_S1_PS_iii:
[----:B------:R-:W-:Y:S01]  /*0000*/  LDC R1, c[0x0][0x37c] ;  /* 0x0000df00ff017b82 */ /* 0x000fe20000000800 */
[----:B------:R-:W0:Y:S07]  /*0010*/  S2R R0, SR_TID.X ;  /* 0x0000000000007919 */ /* 0x000e2e0000002100 */
[----:B------:R-:W0:Y:S01]  /*0020*/  S2UR UR6, SR_CTAID.X ;  /* 0x00000000000679c3 */ /* 0x000e220000002500 */
[----:B------:R-:W1:Y:S01]  /*0030*/  LDCU UR4, c[0x0][0x3a8] ;  /* 0x00007500ff0477ac */ /* 0x000e620008000800 */
[----:B------:R-:W1:Y:S06]  /*0040*/  LDCU UR5, c[0x0][0x3a4] ;  /* 0x00007480ff0577ac */ /* 0x000e6c0008000800 */
[----:B------:R-:W0:Y:S01]  /*0050*/  LDC R5, c[0x0][0x360] ;  /* 0x0000d800ff057b82 */ /* 0x000e220000000800 */
[----:B-1----:R-:W-:Y:S01]  /*0060*/  UIMAD UR4, UR4, UR5, URZ ;  /* 0x00000005040472a4 */ /* 0x002fe2000f8e02ff */
[----:B0-----:R-:W-:-:S05]  /*0070*/  IMAD R5, R5, UR6, R0 ;  /* 0x0000000605057c24 */ /* 0x001fca000f8e0200 */
[----:B------:R-:W-:-:S13]  /*0080*/  ISETP.GE.AND P0, PT, R5, UR4, PT ;  /* 0x0000000405007c0c */ /* 0x000fda000bf06270 */
[----:B------:R-:W-:Y:S05]  /*0090*/  @P0 EXIT ;  /* 0x000000000000094d */ /* 0x000fea0003800000 */
[----:B------:R-:W0:Y:S01]  /*00a0*/  LDC.64 R2, c[0x0][0x398] ;  /* 0x0000e600ff027b82 */ /* 0x000e220000000a00 */
[----:B------:R-:W1:Y:S01]  /*00b0*/  LDCU.64 UR4, c[0x0][0x358] ;  /* 0x00006b00ff0477ac */ /* 0x000e620008000a00 */
[----:B------:R-:W-:Y:S02]  /*00c0*/  HFMA2 R0, -RZ, RZ, 0, 0.5 ;  /* 0x00003800ff007431 */ /* 0x000fe400000001ff */
[----:B0-----:R-:W-:-:S05]  /*00d0*/  IMAD.WIDE R2, R5, 0x2, R2 ;  /* 0x0000000205027825 */ /* 0x001fca00078e0202 */
[----:B-1----:R-:W-:Y:S01]  /*00e0*/  STG.E.U16 desc[UR4][R2.64], R0 ;  /* 0x0000000002007986 */ /* 0x002fe2000c101504 */
[----:B------:R-:W-:Y:S05]  /*00f0*/  EXIT ;  /* 0x000000000000794d */ /* 0x000fea0003800000 */
.L_x_7:
        /* <DEDUP_REMOVED lines=16> */
.L_x_11:


//--------------------- .nv.shared._Z37deformable_attention_warp_specializedILi8EEvPK6__halfS2_S2_PS0_iiii --------------------------
	.section	.nv.shared._Z37deformable_attention_warp_specializedILi8EEvPK6__halfS2_S2_PS0_iiii,"aw",@nobits
	.sectionflags	@""
	.align	16
	.zero		1024


//--------------------- .nv.shared.reserved.0     --------------------------
	.section	.nv.shared.reserved.0,"aw",@nobits
	.weak		__nv_reservedSMEM_offset_0_alias
	.size		__nv_reservedSMEM_offset_0_alias, 0, 64
	.other		__nv_reservedSMEM_offset_0_alias,@"STO_CUDA_RESERVED_SHARED STV_DEFAULT"
__nv_reservedSMEM_offset_0_alias:
	.zero		0
	.zero		64


//--------------------- .nv.shared._Z37deformable_attention_optimized_memoryPK6__halfS1_S1_PS_iiii --------------------------
	.section	.nv.shared._Z37deformable_attention_optimized_memoryPK6__halfS1_S1_PS_iiii,"aw",@nobits
	.sectionflags	@""
	.align	16
	.zero		1024


//--------------------- .nv.shared._Z28measure_arithmetic_intensityPK6__halfS1_PS_i --------------------------
	.section	.nv.shared._Z28measure_arithmetic_intensityPK6__halfS1_PS_i,"aw",@nobits
	.sectionflags	@""
	.align	16
	.zero		1024


//--------------------- .nv.shared._Z40deformable_attention_tensor_core_attemptPK6__halfS1_S1_PS_iii --------------------------
	.section	.nv.shared._Z40deformable_attention_tensor_core_attemptPK6__halfS1_S1_PS_iii,"aw",@nobits
	.sectionflags	@""
	.align	16
	.zero		1024


//--------------------- .nv.constant0._Z37deformable_attention_warp_specializedILi8EEvPK6__halfS2_S2_PS0_iiii --------------------------
	.section	.nv.constant0._Z37deformable_attention_warp_specializedILi8EEvPK6__halfS2_S2_PS0_iiii,"a",@progbits
	.sectionflags	@""
	.align	4
.nv.constant0._Z37deformable_attention_warp_specializedILi8EEvPK6__halfS2_S2_PS0_iiii:
	.zero		944


//--------------------- .nv.constant0._Z37deformable_attention_optimized_memoryPK6__halfS1_S1_PS_iiii --------------------------
	.section	.nv.constant0._Z37deformable_attention_optimized_memoryPK6__halfS1_S1_PS_iiii,"a",@progbits
	.sectionflags	@""
	.align	4
.nv.constant0._Z37deformable_attention_optimized_memoryPK6__halfS1_S1_PS_iiii:
	.zero		944


//--------------------- .nv.constant0._Z28measure_arithmetic_intensityPK6__halfS1_PS_i --------------------------
	.section	.nv.constant0._Z28measure_arithmetic_intensityPK6__halfS1_PS_i,"a",@progbits
	.sectionflags	@""
	.align	4
.nv.constant0._Z28measure_arithmetic_intensityPK6__halfS1_PS_i:
	.zero		924


//--------------------- .nv.constant0._Z40deformable_attention_tensor_core_attemptPK6__halfS1_S1_PS_iii --------------------------
	.section	.nv.constant0._Z40deformable_attention_tensor_core_attemptPK6__halfS1_S1_PS_iii,"a",@progbits
	.sectionflags	@""
	.align	4
.nv.constant0._Z40deformable_attention_tensor_core_attemptPK6__halfS1_S1_PS_iii:
	.zero		940


//--------------------- SYMBOLS --------------------------

	.type		.nv.reservedSmem.offset0,@object
	.size		.nv.reservedSmem.offset0,0x4
	.type		.nv.reservedSmem.cap,@object
	.size		.nv.reservedSmem.cap,0x4
